	.headerflags	@"EF_CUDA_TEXMODE_UNIFIED EF_CUDA_64BIT_ADDRESS EF_CUDA_ACCELERATORS EF_CUDA_SM90 EF_CUDA_VIRTUAL_SM(EF_CUDA_SM90)"
	.elftype	@"ET_EXEC"


//--------------------- .nv.info                  --------------------------
	.section	.nv.info,"",@"SHT_CUDA_INFO"
	.align	4


	//----- nvinfo : EIATTR_REGCOUNT
	.align		4
        /*0000*/ 	.byte	0x04, 0x2f
        /*0002*/ 	.short	(.L_1 - .L_0)
	.align		4
.L_0:
        /*0004*/ 	.word	index@(triton_poi_fused_max_pool2d_with_indices_5)
        /*0008*/ 	.word	0x00000022


	//----- nvinfo : EIATTR_MIN_STACK_SIZE
	.align		4
.L_1:
        /*000c*/ 	.byte	0x04, 0x12
        /*000e*/ 	.short	(.L_3 - .L_2)
	.align		4
.L_2:
        /*0010*/ 	.word	index@(triton_poi_fused_max_pool2d_with_indices_5)
        /*0014*/ 	.word	0x00000000


	//----- nvinfo : EIATTR_FRAME_SIZE
	.align		4
.L_3:
        /*0018*/ 	.byte	0x04, 0x11
        /*001a*/ 	.short	(.L_5 - .L_4)
	.align		4
.L_4:
        /*001c*/ 	.word	index@(triton_poi_fused_max_pool2d_with_indices_5)
        /*0020*/ 	.word	0x00000000


	//----- nvinfo : EIATTR_MIN_STACK_SIZE
	.align		4
.L_5:
        /*0024*/ 	.byte	0x04, 0x12
        /*0026*/ 	.short	(.L_7 - .L_6)
	.align		4
.L_6:
        /*0028*/ 	.word	index@(triton_poi_fused_max_pool2d_with_indices_5)
        /*002c*/ 	.word	0x00000000
.L_7:


//--------------------- .nv.info.triton_poi_fused_max_pool2d_with_indices_5 --------------------------
	.section	.nv.info.triton_poi_fused_max_pool2d_with_indices_5,"",@"SHT_CUDA_INFO"
	.sectionflags	@""
	.align	4


	//----- nvinfo : EIATTR_CUDA_API_VERSION
	.align		4
        /*0000*/ 	.byte	0x04, 0x37
        /*0002*/ 	.short	(.L_9 - .L_8)
.L_8:
        /*0004*/ 	.word	0x0000007c


	//----- nvinfo : EIATTR_KPARAM_INFO
	.align		4
.L_9:
        /*0008*/ 	.byte	0x04, 0x17
        /*000a*/ 	.short	(.L_11 - .L_10)
.L_10:
        /*000c*/ 	.word	0x00000000
        /*0010*/ 	.short	0x0003
        /*0012*/ 	.short	0x0014
        /*0014*/ 	.byte	0x00, 0xf0, 0x11, 0x00


	//----- nvinfo : EIATTR_KPARAM_INFO
	.align		4
.L_11:
        /*0018*/ 	.byte	0x04, 0x17
        /*001a*/ 	.short	(.L_13 - .L_12)
.L_12:
        /*001c*/ 	.word	0x00000000
        /*0020*/ 	.short	0x0002
        /*0022*/ 	.short	0x0010
        /*0024*/ 	.byte	0x00, 0xf0, 0x11, 0x00


	//----- nvinfo : EIATTR_KPARAM_INFO
	.align		4
.L_13:
        /*0028*/ 	.byte	0x04, 0x17
        /*002a*/ 	.short	(.L_15 - .L_14)
.L_14:
        /*002c*/ 	.word	0x00000000
        /*0030*/ 	.short	0x0001
        /*0032*/ 	.short	0x0008
        /*0034*/ 	.byte	0x00, 0xf4, 0x21, 0x00


	//----- nvinfo : EIATTR_KPARAM_INFO
	.align		4
.L_15:
        /*0038*/ 	.byte	0x04, 0x17
        /*003a*/ 	.short	(.L_17 - .L_16)
.L_16:
        /*003c*/ 	.word	0x00000000
        /*0040*/ 	.short	0x0000
        /*0042*/ 	.short	0x0000
        /*0044*/ 	.byte	0x00, 0xf4, 0x21, 0x00


	//----- nvinfo : EIATTR_SPARSE_MMA_MASK
	.align		4
.L_17:
        /*0048*/ 	.byte	0x03, 0x50
        /*004a*/ 	.short	0x0000


	//----- nvinfo : EIATTR_MAXREG_COUNT
	.align		4
        /*004c*/ 	.byte	0x03, 0x1b
        /*004e*/ 	.short	0x00ff


	//----- nvinfo : EIATTR_EXIT_INSTR_OFFSETS
	.align		4
        /*0050*/ 	.byte	0x04, 0x1c
        /*0052*/ 	.short	(.L_19 - .L_18)


	//   ....[0]....
.L_18:
        /*0054*/ 	.word	0x00001de0


	//   ....[1]....
        /*0058*/ 	.word	0x00001e90


	//----- nvinfo : EIATTR_REQNTID
	.align		4
.L_19:
        /*005c*/ 	.byte	0x04, 0x10
        /*005e*/ 	.short	(.L_21 - .L_20)
.L_20:
        /*0060*/ 	.word	0x00000080
        /*0064*/ 	.word	0x00000001
        /*0068*/ 	.word	0x00000001


	//----- nvinfo : EIATTR_CBANK_PARAM_SIZE
	.align		4
.L_21:
        /*006c*/ 	.byte	0x03, 0x19
        /*006e*/ 	.short	0x0018


	//----- nvinfo : EIATTR_PARAM_CBANK
	.align		4
        /*0070*/ 	.byte	0x04, 0x0a
        /*0072*/ 	.short	(.L_23 - .L_22)
	.align		4
.L_22:
        /*0074*/ 	.word	index@(.nv.constant0.triton_poi_fused_max_pool2d_with_indices_5)
        /*0078*/ 	.short	0x0210
        /*007a*/ 	.short	0x0018


	//----- nvinfo : EIATTR_SW_WAR
	.align		4
.L_23:
        /*007c*/ 	.byte	0x04, 0x36
        /*007e*/ 	.short	(.L_25 - .L_24)
.L_24:
        /*0080*/ 	.word	0x00000008
.L_25:


//--------------------- .nv.callgraph             --------------------------
	.section	.nv.callgraph,"",@"SHT_CUDA_CALLGRAPH"
	.align	4
	.sectionentsize	8
	.align		4
        /*0000*/ 	.word	0x00000000
	.align		4
        /*0004*/ 	.word	0xffffffff
	.align		4
        /*0008*/ 	.word	0x00000000
	.align		4
        /*000c*/ 	.word	0xfffffffe
	.align		4
        /*0010*/ 	.word	0x00000000
	.align		4
        /*0014*/ 	.word	0xfffffffd
	.align		4
        /*0018*/ 	.word	0x00000000
	.align		4
        /*001c*/ 	.word	0xfffffffc


//--------------------- .text.triton_poi_fused_max_pool2d_with_indices_5 --------------------------
	.section	.text.triton_poi_fused_max_pool2d_with_indices_5,"ax",@progbits
	.sectionflags	@"SHF_BARRIERS=1"
	.align	128
        .global         triton_poi_fused_max_pool2d_with_indices_5
        .type           triton_poi_fused_max_pool2d_with_indices_5,@function
        .size           triton_poi_fused_max_pool2d_with_indices_5,(.L_x_1 - triton_poi_fused_max_pool2d_with_indices_5)
        .other          triton_poi_fused_max_pool2d_with_indices_5,@"STO_CUDA_ENTRY STV_DEFAULT"
triton_poi_fused_max_pool2d_with_indices_5:
.text.triton_poi_fused_max_pool2d_with_indices_5:
[----:B------:R-:W0:Y:S02]  /*0000*/  LDC R1, c[0x0][0x28] ;  /* 0x00000a00ff017b82 */ /* 0x000e240000000800 */
[----:B------:R-:W1:Y:S01]  /*0010*/  S2R R0, SR_TID.X ;  /* 0x0000000000007919 */ /* 0x000e620000002100 */
[----:B------:R-:W2:Y:S01]  /*0020*/  S2UR UR4, SR_CTAID.Y ;  /* 0x00000000000479c3 */ /* 0x000ea20000002600 */
[----:B------:R-:W-:Y:S01]  /*0030*/  IMAD.MOV.U32 R4, RZ, RZ, RZ ;  /* 0x000000ffff047224 */ /* 0x000fe200078e00ff */
[----:B------:R-:W-:Y:S01]  /*0040*/  CS2R R18, SRZ ;  /* 0x0000000000127805 */ /* 0x000fe2000001ff00 */
[----:B------:R-:W3:Y:S01]  /*0050*/  S2R R14, SR_CTAID.X ;  /* 0x00000000000e7919 */ /* 0x000ee20000002500 */
[----:B------:R-:W-:-:S04]  /*0060*/  ULDC.64 UR8, c[0x0][0x208] ;  /* 0x0000820000087ab9 */ /* 0x000fc80000000a00 */
[----:B------:R-:W4:Y:S01]  /*0070*/  LDC.64 R28, c[0x0][0x210] ;  /* 0x00008400ff1c7b82 */ /* 0x000f220000000a00 */
[----:B--2---:R-:W-:Y:S01]  /*0080*/  USHF.L.U32 UR4, UR4, 0x5, URZ ;  /* 0x0000000504047899 */ /* 0x004fe2000800063f */
[----:B-1----:R-:W-:-:S04]  /*0090*/  SHF.R.U32.HI R2, RZ, 0x3, R0 ;  /* 0x00000003ff027819 */ /* 0x002fc80000011600 */
[----:B------:R-:W-:-:S04]  /*00a0*/  SGXT.U32 R2, R2, 0x4 ;  /* 0x000000040202781a */ /* 0x000fc80000000000 */
[----:B------:R-:W-:Y:S01]  /*00b0*/  LOP3.LUT R3, R2, UR4, RZ, 0xfc, !PT ;  /* 0x0000000402037c12 */ /* 0x000fe2000f8efcff */
[----:B------:R-:W-:-:S03]  /*00c0*/  IMAD.MOV.U32 R2, RZ, RZ, RZ ;  /* 0x000000ffff027224 */ /* 0x000fc600078e00ff */
[C---:B------:R-:W-:Y:S01]  /*00d0*/  LOP3.LUT R5, R3.reuse, 0x10, RZ, 0xfc, !PT ;  /* 0x0000001003057812 */ /* 0x040fe200078efcff */
[----:B------:R-:W-:-:S04]  /*00e0*/  IMAD.HI R8, R3, -0x7bdef7bd, R2 ;  /* 0x8421084303087827 */ /* 0x000fc800078e0202 */
[----:B------:R-:W-:Y:S01]  /*00f0*/  IMAD.HI R6, R5, -0x7bdef7bd, R4 ;  /* 0x8421084305067827 */ /* 0x000fe200078e0204 */
[----:B------:R-:W-:-:S03]  /*0100*/  SHF.R.U32.HI R9, RZ, 0x1f, R8 ;  /* 0x0000001fff097819 */ /* 0x000fc60000011608 */
[----:B------:R-:W-:Y:S01]  /*0110*/  IMAD.HI R2, R3, -0x779bd671, R2 ;  /* 0x8864298f03027827 */ /* 0x000fe200078e0202 */
[----:B------:R-:W-:Y:S02]  /*0120*/  SHF.R.U32.HI R7, RZ, 0x1f, R6 ;  /* 0x0000001fff077819 */ /* 0x000fe40000011606 */
[----:B------:R-:W-:Y:S01]  /*0130*/  LEA.HI.SX32 R9, R8, R9, 0x1c ;  /* 0x0000000908097211 */ /* 0x000fe200078fe2ff */
[----:B------:R-:W-:Y:S01]  /*0140*/  IMAD.HI R4, R5, -0x779bd671, R4 ;  /* 0x8864298f05047827 */ /* 0x000fe200078e0204 */
[----:B------:R-:W-:Y:S02]  /*0150*/  LEA.HI.SX32 R7, R6, R7, 0x1c ;  /* 0x0000000706077211 */ /* 0x000fe400078fe2ff */
[----:B------:R-:W-:Y:S01]  /*0160*/  SHF.R.U32.HI R11, RZ, 0x1f, R2 ;  /* 0x0000001fff0b7819 */ /* 0x000fe20000011602 */
[----:B------:R-:W-:Y:S01]  /*0170*/  IMAD.MOV.U32 R6, RZ, RZ, RZ ;  /* 0x000000ffff067224 */ /* 0x000fe200078e00ff */
[----:B------:R-:W-:Y:S01]  /*0180*/  SHF.R.U32.HI R13, RZ, 0x1f, R4 ;  /* 0x0000001fff0d7819 */ /* 0x000fe20000011604 */
[----:B------:R-:W-:Y:S01]  /*0190*/  IMAD.MOV.U32 R8, RZ, RZ, RZ ;  /* 0x000000ffff087224 */ /* 0x000fe200078e00ff */
[----:B------:R-:W-:Y:S01]  /*01a0*/  LEA.HI.SX32 R15, R2, R11, 0x17 ;  /* 0x0000000b020f7211 */ /* 0x000fe200078fbaff */
[----:B------:R-:W-:Y:S01]  /*01b0*/  IMAD.HI R12, R7, -0x7bdef7bd, R6 ;  /* 0x84210843070c7827 */ /* 0x000fe200078e0206 */
[----:B------:R-:W-:-:S03]  /*01c0*/  LEA.HI.SX32 R10, R4, R13, 0x17 ;  /* 0x0000000d040a7211 */ /* 0x000fc600078fbaff */
[----:B---3--:R-:W-:Y:S01]  /*01d0*/  IMAD.SHL.U32 R2, R14, 0x20, RZ ;  /* 0x000000200e027824 */ /* 0x008fe200078e00ff */
[----:B------:R-:W-:Y:S01]  /*01e0*/  SHF.R.U32.HI R11, RZ, 0x1f, R12 ;  /* 0x0000001fff0b7819 */ /* 0x000fe2000001160c */
[----:B------:R-:W-:-:S03]  /*01f0*/  IMAD.HI R6, R9, -0x7bdef7bd, R8 ;  /* 0x8421084309067827 */ /* 0x000fc600078e0208 */
[----:B------:R-:W-:Y:S01]  /*0200*/  LEA.HI R17, R12, R11, RZ, 0x1c ;  /* 0x0000000b0c117211 */ /* 0x000fe200078fe0ff */
[----:B------:R-:W-:Y:S01]  /*0210*/  IMAD.SHL.U32 R11, R0, 0x4, RZ ;  /* 0x00000004000b7824 */ /* 0x000fe200078e00ff */
[----:B------:R-:W-:Y:S01]  /*0220*/  SHF.R.U32.HI R13, RZ, 0x1f, R6 ;  /* 0x0000001fff0d7819 */ /* 0x000fe20000011606 */
[----:B------:R-:W-:Y:S02]  /*0230*/  IMAD R4, R9, -0x1f, R3 ;  /* 0xffffffe109047824 */ /* 0x000fe400078e0203 */
[----:B------:R-:W-:Y:S01]  /*0240*/  IMAD R17, R17, -0x1f, R7 ;  /* 0xffffffe111117824 */ /* 0x000fe200078e0207 */
[----:B------:R-:W-:Y:S01]  /*0250*/  LOP3.LUT R26, R2, 0x1c, R11, 0xf8, !PT ;  /* 0x0000001c021a7812 */ /* 0x000fe200078ef80b */
[----:B------:R-:W-:Y:S01]  /*0260*/  IMAD R11, R7, -0x1f, R5 ;  /* 0xffffffe1070b7824 */ /* 0x000fe200078e0205 */
[----:B------:R-:W-:Y:S01]  /*0270*/  LEA.HI R13, R6, R13, RZ, 0x1c ;  /* 0x0000000d060d7211 */ /* 0x000fe200078fe0ff */
[----:B------:R-:W-:Y:S01]  /*0280*/  IMAD R4, R15, 0x800, R4 ;  /* 0x000008000f047824 */ /* 0x000fe200078e0204 */
[----:B------:R-:W-:Y:S01]  /*0290*/  ISETP.GE.AND P0, PT, R26, 0x180, PT ;  /* 0x000001801a00780c */ /* 0x000fe20003f06270 */
[----:B------:R-:W-:-:S02]  /*02a0*/  IMAD R10, R10, 0x800, R11 ;  /* 0x000008000a0a7824 */ /* 0x000fc400078e020b */
[----:B------:R-:W-:Y:S01]  /*02b0*/  IMAD R24, R4, 0x300, RZ ;  /* 0x0000030004187824 */ /* 0x000fe200078e02ff */
[----:B------:R-:W-:Y:S01]  /*02c0*/  ISETP.LT.AND P1, PT, R3, 0xf04, !P0 ;  /* 0x00000f040300780c */ /* 0x000fe20004721270 */
[C---:B------:R-:W-:Y:S01]  /*02d0*/  VIADD R4, R26.reuse, 0x180 ;  /* 0x000001801a047836 */ /* 0x040fe20000000000 */
[----:B------:R-:W-:Y:S01]  /*02e0*/  ISETP.LT.AND P0, PT, R5, 0xf04, !P0 ;  /* 0x00000f040500780c */ /* 0x000fe20004701270 */
[----:B------:R-:W-:Y:S01]  /*02f0*/  IMAD R3, R17, 0x40, R10 ;  /* 0x0000004011037824 */ /* 0x000fe200078e020a */
[----:B------:R-:W-:Y:S01]  /*0300*/  CS2R R16, SRZ ;  /* 0x0000000000107805 */ /* 0x000fe2000001ff00 */
[----:B------:R-:W-:Y:S02]  /*0310*/  IMAD R25, R13, -0x1f, R9 ;  /* 0xffffffe10d197824 */ /* 0x000fe400078e0209 */
[----:B------:R-:W-:Y:S02]  /*0320*/  IMAD.IADD R6, R26, 0x1, R24 ;  /* 0x000000011a067824 */ /* 0x000fe400078e0218 */
[----:B------:R-:W-:-:S02]  /*0330*/  IMAD.IADD R10, R24, 0x1, R4 ;  /* 0x00000001180a7824 */ /* 0x000fc400078e0204 */
[C---:B------:R-:W-:Y:S02]  /*0340*/  IMAD R7, R25.reuse, 0xc000, R6 ;  /* 0x0000c00019077824 */ /* 0x040fe400078e0206 */
[----:B------:R-:W-:Y:S01]  /*0350*/  IMAD R21, R25, 0xc000, R10 ;  /* 0x0000c00019157824 */ /* 0x000fe200078e020a */
[----:B------:R-:W-:Y:S01]  /*0360*/  CS2R R10, SRZ ;  /* 0x00000000000a7805 */ /* 0x000fe2000001ff00 */
[----:B------:R-:W-:Y:S02]  /*0370*/  IMAD.MOV.U32 R9, RZ, RZ, RZ ;  /* 0x000000ffff097224 */ /* 0x000fe400078e00ff */
[----:B----4-:R-:W-:-:S04]  /*0380*/  IMAD.WIDE R6, R7, 0x4, R28 ;  /* 0x0000000407067825 */ /* 0x010fc800078e021c */
[----:B------:R-:W-:Y:S01]  /*0390*/  IMAD.WIDE R20, R21, 0x4, R28 ;  /* 0x0000000415147825 */ /* 0x000fe200078e021c */
[----:B------:R1:W2:Y:S03]  /*03a0*/  @P1 LDG.E.EL.128 R16, desc[UR8][R6.64] ;  /* 0x0000000806101981 */ /* 0x0002a6000c2e1d00 */
[----:B------:R-:W-:Y:S01]  /*03b0*/  IMAD R3, R3, 0x300, RZ ;  /* 0x0000030003037824 */ /* 0x000fe200078e02ff */
[----:B------:R3:W2:Y:S03]  /*03c0*/  @P1 LDG.E.EL.128 R8, desc[UR8][R20.64] ;  /* 0x0000000814081981 */ /* 0x0006a6000c2e1d00 */
[----:B------:R-:W-:Y:S02]  /*03d0*/  IMAD.IADD R23, R26, 0x1, R3 ;  /* 0x000000011a177824 */ /* 0x000fe400078e0203 */
[----:B------:R-:W-:Y:S01]  /*03e0*/  IMAD.IADD R27, R3, 0x1, R4 ;  /* 0x00000001031b7824 */ /* 0x000fe200078e0204 */
[----:B------:R-:W-:-:S02]  /*03f0*/  CS2R R12, SRZ ;  /* 0x00000000000c7805 */ /* 0x000fc4000001ff00 */
[----:B------:R-:W-:Y:S02]  /*0400*/  CS2R R14, SRZ ;  /* 0x00000000000e7805 */ /* 0x000fe4000001ff00 */
[----:B------:R-:W-:Y:S02]  /*0410*/  CS2R R4, SRZ ;  /* 0x0000000000047805 */ /* 0x000fe4000001ff00 */
[----:B-1----:R-:W-:Y:S01]  /*0420*/  CS2R R6, SRZ ;  /* 0x0000000000067805 */ /* 0x002fe2000001ff00 */
[----:B------:R-:W-:-:S04]  /*0430*/  IMAD.WIDE R22, R23, 0x4, R28 ;  /* 0x0000000417167825 */ /* 0x000fc800078e021c */
[----:B---3--:R-:W-:Y:S01]  /*0440*/  IMAD.WIDE R20, R27, 0x4, R28 ;  /* 0x000000041b147825 */ /* 0x008fe200078e021c */
[----:B------:R1:W3:Y:S04]  /*0450*/  @P0 LDG.E.EL.128 R12, desc[UR8][R22.64] ;  /* 0x00000008160c0981 */ /* 0x0002e8000c2e1d00 */
[----:B------:R4:W3:Y:S01]  /*0460*/  @P0 LDG.E.EL.128 R4, desc[UR8][R20.64] ;  /* 0x0000000814040981 */ /* 0x0008e2000c2e1d00 */
[----:B-1----:R-:W-:Y:S01]  /*0470*/  VIADD R22, R26, 0x300 ;  /* 0x000003001a167836 */ /* 0x002fe20000000000 */
[----:B--2---:R-:W-:Y:S02]  /*0480*/  FSETP.GT.AND P5, PT, R8, R16, PT ;  /* 0x000000100800720b */ /* 0x004fe40003fa4000 */
[----:B------:R-:W-:Y:S02]  /*0490*/  FSETP.GT.AND P2, PT, R9, R17, PT ;  /* 0x000000110900720b */ /* 0x000fe40003f44000 */
[----:B------:R-:W-:-:S02]  /*04a0*/  FSETP.GT.AND P3, PT, R10, R18, PT ;  /* 0x000000120a00720b */ /* 0x000fc40003f64000 */
[----:B------:R-:W-:Y:S02]  /*04b0*/  FSETP.NAN.AND P6, PT, R8, R8, PT ;  /* 0x000000080800720b */ /* 0x000fe40003fc8000 */
[----:B------:R-:W-:-:S05]  /*04c0*/  FSETP.NAN.AND P4, PT, R9, R9, PT ;  /* 0x000000090900720b */ /* 0x000fca0003f88000 */
[----:B------:R-:W-:Y:S02]  /*04d0*/  @!P5 FSEL R8, R8, R16, P6 ;  /* 0x000000100808d208 */ /* 0x000fe40003000000 */
[----:B------:R-:W-:Y:S02]  /*04e0*/  FSETP.GT.AND P5, PT, R11, R19, PT ;  /* 0x000000130b00720b */ /* 0x000fe40003fa4000 */
[----:B------:R-:W-:Y:S02]  /*04f0*/  @!P2 FSEL R9, R9, R17, P4 ;  /* 0x000000110909a208 */ /* 0x000fe40002000000 */
[----:B------:R-:W-:-:S04]  /*0500*/  FSETP.NAN.AND P2, PT, R10, R10, PT ;  /* 0x0000000a0a00720b */ /* 0x000fc80003f48000 */
[----:B------:R-:W-:Y:S01]  /*0510*/  @!P3 FSEL R10, R10, R18, P2 ;  /* 0x000000120a0ab208 */ /* 0x000fe20001000000 */
[----:B------:R-:W-:Y:S01]  /*0520*/  IMAD.IADD R18, R24, 0x1, R22 ;  /* 0x0000000118127824 */ /* 0x000fe200078e0216 */
[----:B------:R-:W-:-:S03]  /*0530*/  FSETP.NAN.AND P2, PT, R11, R11, PT ;  /* 0x0000000b0b00720b */ /* 0x000fc60003f48000 */
[----:B----4-:R-:W-:Y:S01]  /*0540*/  IMAD R21, R25, 0xc000, R18 ;  /* 0x0000c00019157824 */ /* 0x010fe200078e0212 */
[----:B------:R-:W-:Y:S02]  /*0550*/  @!P5 FSEL R11, R11, R19, P2 ;  /* 0x000000130b0bd208 */ /* 0x000fe40001000000 */
[----:B------:R-:W-:Y:S02]  /*0560*/  CS2R R16, SRZ ;  /* 0x0000000000107805 */ /* 0x000fe4000001ff00 */
[----:B------:R-:W-:Y:S01]  /*0570*/  CS2R R18, SRZ ;  /* 0x0000000000127805 */ /* 0x000fe2000001ff00 */
[----:B------:R-:W-:-:S05]  /*0580*/  IMAD.WIDE R20, R21, 0x4, R28 ;  /* 0x0000000415147825 */ /* 0x000fca00078e021c */
[----:B------:R1:W2:Y:S01]  /*0590*/  @P1 LDG.E.EL.128 R16, desc[UR8][R20.64] ;  /* 0x0000000814101981 */ /* 0x0002a2000c2e1d00 */
[C---:B---3--:R-:W-:Y:S02]  /*05a0*/  FSETP.GT.AND P6, PT, R4.reuse, R12, PT ;  /* 0x0000000c0400720b */ /* 0x048fe40003fc4000 */
[----:B------:R-:W-:Y:S02]  /*05b0*/  FSETP.NAN.AND P3, PT, R4, R4, PT ;  /* 0x000000040400720b */ /* 0x000fe40003f68000 */
[----:B------:R-:W-:Y:S02]  /*05c0*/  FSETP.GT.AND P4, PT, R5, R13, PT ;  /* 0x0000000d0500720b */ /* 0x000fe40003f84000 */
[----:B------:R-:W-:Y:S02]  /*05d0*/  FSETP.GT.AND P2, PT, R7, R15, PT ;  /* 0x0000000f0700720b */ /* 0x000fe40003f44000 */
[----:B------:R-:W-:-:S05]  /*05e0*/  FSETP.NAN.AND P5, PT, R5, R5, PT ;  /* 0x000000050500720b */ /* 0x000fca0003fa8000 */
[----:B------:R-:W-:Y:S02]  /*05f0*/  @!P6 FSEL R4, R4, R12, P3 ;  /* 0x0000000c0404e208 */ /* 0x000fe40001800000 */
[C---:B------:R-:W-:Y:S02]  /*0600*/  FSETP.GT.AND P3, PT, R6.reuse, R14, PT ;  /* 0x0000000e0600720b */ /* 0x040fe40003f64000 */
[----:B------:R-:W-:Y:S02]  /*0610*/  @!P4 FSEL R5, R5, R13, P5 ;  /* 0x0000000d0505c208 */ /* 0x000fe40002800000 */
[----:B------:R-:W-:Y:S02]  /*0620*/  FSETP.NAN.AND P4, PT, R6, R6, PT ;  /* 0x000000060600720b */ /* 0x000fe40003f88000 */
[----:B------:R-:W-:Y:S01]  /*0630*/  FSETP.NAN.AND P5, PT, R7, R7, PT ;  /* 0x000000070700720b */ /* 0x000fe20003fa8000 */
[----:B------:R-:W-:Y:S01]  /*0640*/  IMAD.IADD R23, R3, 0x1, R22 ;  /* 0x0000000103177824 */ /* 0x000fe200078e0216 */
[----:B------:R-:W-:-:S02]  /*0650*/  CS2R R12, SRZ ;  /* 0x00000000000c7805 */ /* 0x000fc4000001ff00 */
[----:B------:R-:W-:Y:S01]  /*0660*/  @!P2 FSEL R7, R7, R15, P5 ;  /* 0x0000000f0707a208 */ /* 0x000fe20002800000 */
[----:B-1----:R-:W-:Y:S02]  /*0670*/  IMAD.WIDE R20, R23, 0x4, R28 ;  /* 0x0000000417147825 */ /* 0x002fe400078e021c */
[----:B------:R-:W-:Y:S02]  /*0680*/  @!P3 FSEL R6, R6, R14, P4 ;  /* 0x0000000e0606b208 */ /* 0x000fe40002000000 */
[----:B------:R-:W-:-:S06]  /*0690*/  CS2R R14, SRZ ;  /* 0x00000000000e7805 */ /* 0x000fcc000001ff00 */
[----:B------:R1:W3:Y:S01]  /*06a0*/  @P0 LDG.E.EL.128 R12, desc[UR8][R20.64] ;  /* 0x00000008140c0981 */ /* 0x0002e2000c2e1d00 */
[----:B------:R-:W-:Y:S01]  /*06b0*/  VIADD R22, R26, 0x6000 ;  /* 0x000060001a167836 */ /* 0x000fe20000000000 */
[----:B--2---:R-:W-:Y:S02]  /*06c0*/  FSETP.NAN.AND P5, PT, R16, R16, PT ;  /* 0x000000101000720b */ /* 0x004fe40003fa8000 */
[-C--:B------:R-:W-:Y:S02]  /*06d0*/  FSETP.NAN.AND P2, PT, R17, R17.reuse, PT ;  /* 0x000000111100720b */ /* 0x080fe40003f48000 */
[----:B------:R-:W-:Y:S02]  /*06e0*/  FSETP.NAN.AND P3, PT, R18, R18, PT ;  /* 0x000000121200720b */ /* 0x000fe40003f68000 */
[----:B------:R-:W-:Y:S02]  /*06f0*/  FSETP.GEU.AND P6, PT, R8, R16, PT ;  /* 0x000000100800720b */ /* 0x000fe40003fce000 */
[----:B------:R-:W-:-:S05]  /*0700*/  FSETP.GEU.AND P4, PT, R9, R17, PT ;  /* 0x000000110900720b */ /* 0x000fca0003f8e000 */
[----:B------:R-:W-:Y:S02]  /*0710*/  @!P5 FSEL R16, R16, R8, !P6 ;  /* 0x000000081010d208 */ /* 0x000fe40007000000 */
[----:B------:R-:W-:Y:S02]  /*0720*/  FSETP.NAN.AND P5, PT, R19, R19, PT ;  /* 0x000000131300720b */ /* 0x000fe40003fa8000 */
[----:B------:R-:W-:Y:S02]  /*0730*/  @!P2 FSEL R17, R17, R9, !P4 ;  /* 0x000000091111a208 */ /* 0x000fe40006000000 */
[----:B------:R-:W-:-:S04]  /*0740*/  FSETP.GEU.AND P2, PT, R10, R18, PT ;  /* 0x000000120a00720b */ /* 0x000fc80003f4e000 */
[----:B------:R-:W-:Y:S01]  /*0750*/  @!P3 FSEL R18, R18, R10, !P2 ;  /* 0x0000000a1212b208 */ /* 0x000fe20005000000 */
[----:B------:R-:W-:Y:S01]  /*0760*/  IMAD.IADD R10, R24, 0x1, R22 ;  /* 0x00000001180a7824 */ /* 0x000fe200078e0216 */
[----:B------:R-:W-:-:S03]  /*0770*/  FSETP.GEU.AND P2, PT, R11, R19, PT ;  /* 0x000000130b00720b */ /* 0x000fc60003f4e000 */
[----:B-1----:R-:W-:Y:S01]  /*0780*/  IMAD R21, R25, 0xc000, R10 ;  /* 0x0000c00019157824 */ /* 0x002fe200078e020a */
[----:B------:R-:W-:Y:S02]  /*0790*/  @!P5 FSEL R19, R19, R11, !P2 ;  /* 0x0000000b1313d208 */ /* 0x000fe40005000000 */
[----:B------:R-:W-:Y:S02]  /*07a0*/  CS2R R8, SRZ ;  /* 0x0000000000087805 */ /* 0x000fe4000001ff00 */
[----:B------:R-:W-:Y:S01]  /*07b0*/  CS2R R10, SRZ ;  /* 0x00000000000a7805 */ /* 0x000fe2000001ff00 */
[----:B------:R-:W-:-:S05]  /*07c0*/  IMAD.WIDE R20, R21, 0x4, R28 ;  /* 0x0000000415147825 */ /* 0x000fca00078e021c */
[----:B------:R1:W2:Y:S01]  /*07d0*/  @P1 LDG.E.EL.128 R8, desc[UR8][R20.64] ;  /* 0x0000000814081981 */ /* 0x0002a2000c2e1d00 */
[-C--:B---3--:R-:W-:Y:S02]  /*07e0*/  FSETP.NAN.AND P6, PT, R12, R12.reuse, PT ;  /* 0x0000000c0c00720b */ /* 0x088fe40003fc8000 */
[----:B------:R-:W-:Y:S02]  /*07f0*/  FSETP.GEU.AND P3, PT, R4, R12, PT ;  /* 0x0000000c0400720b */ /* 0x000fe40003f6e000 */
[----:B------:R-:W-:Y:S02]  /*0800*/  FSETP.NAN.AND P4, PT, R13, R13, PT ;  /* 0x0000000d0d00720b */ /* 0x000fe40003f88000 */
[----:B------:R-:W-:Y:S02]  /*0810*/  FSETP.NAN.AND P2, PT, R15, R15, PT ;  /* 0x0000000f0f00720b */ /* 0x000fe40003f48000 */
[----:B------:R-:W-:-:S05]  /*0820*/  FSETP.GEU.AND P5, PT, R5, R13, PT ;  /* 0x0000000d0500720b */ /* 0x000fca0003fae000 */
[----:B------:R-:W-:Y:S02]  /*0830*/  @!P6 FSEL R12, R12, R4, !P3 ;  /* 0x000000040c0ce208 */ /* 0x000fe40005800000 */
[-C--:B------:R-:W-:Y:S02]  /*0840*/  FSETP.NAN.AND P3, PT, R14, R14.reuse, PT ;  /* 0x0000000e0e00720b */ /* 0x080fe40003f68000 */
[----:B------:R-:W-:Y:S02]  /*0850*/  @!P4 FSEL R13, R13, R5, !P5 ;  /* 0x000000050d0dc208 */ /* 0x000fe40006800000 */
[----:B------:R-:W-:Y:S02]  /*0860*/  FSETP.GEU.AND P4, PT, R6, R14, PT ;  /* 0x0000000e0600720b */ /* 0x000fe40003f8e000 */
[----:B------:R-:W-:Y:S01]  /*0870*/  FSETP.GEU.AND P5, PT, R7, R15, PT ;  /* 0x0000000f0700720b */ /* 0x000fe20003fae000 */
[----:B------:R-:W-:Y:S01]  /*0880*/  IMAD.IADD R23, R3, 0x1, R22 ;  /* 0x0000000103177824 */ /* 0x000fe200078e0216 */
[----:B------:R-:W-:-:S02]  /*0890*/  CS2R R4, SRZ ;  /* 0x0000000000047805 */ /* 0x000fc4000001ff00 */
[----:B------:R-:W-:Y:S01]  /*08a0*/  @!P2 FSEL R15, R15, R7, !P5 ;  /* 0x000000070f0fa208 */ /* 0x000fe20006800000 */
[----:B-1----:R-:W-:Y:S02]  /*08b0*/  IMAD.WIDE R20, R23, 0x4, R28 ;  /* 0x0000000417147825 */ /* 0x002fe400078e021c */
[----:B------:R-:W-:Y:S02]  /*08c0*/  @!P3 FSEL R14, R14, R6, !P4 ;  /* 0x000000060e0eb208 */ /* 0x000fe40006000000 */
        /* <DEDUP_REMOVED lines=75> */
[----:B------:R-:W-:Y:S02]  /*0d80*/  CS2R R22, SRZ ;  /* 0x0000000000167805 */ /* 0x000fe4000001ff00 */
[----:B-1----:R-:W-:Y:S02]  /*0d90*/  CS2R R20, SRZ ;  /* 0x0000000000147805 */ /* 0x002fe4000001ff00 */
[-C--:B--2---:R-:W-:Y:S02]  /*0da0*/  FSETP.NAN.AND P4, PT, R8, R8.reuse, PT ;  /* 0x000000080800720b */ /* 0x084fe40003f88000 */
[----:B------:R-:W-:Y:S02]  /*0db0*/  FSETP.NAN.AND P2, PT, R9, R9, PT ;  /* 0x000000090900720b */ /* 0x000fe40003f48000 */
[----:B------:R-:W-:-:S02]  /*0dc0*/  FSETP.GEU.AND P5, PT, R16, R8, PT ;  /* 0x000000081000720b */ /* 0x000fc40003fae000 */
[----:B------:R-:W-:-:S07]  /*0dd0*/  FSETP.GEU.AND P6, PT, R17, R9, PT ;  /* 0x000000091100720b */ /* 0x000fce0003fce000 */
[----:B------:R-:W-:Y:S01]  /*0de0*/  @!P4 FSEL R8, R8, R16, !P5 ;  /* 0x000000100808c208 */ /* 0x000fe20006800000 */
[----:B------:R-:W-:Y:S01]  /*0df0*/  IMAD.IADD R16, R24, 0x1, R27 ;  /* 0x0000000118107824 */ /* 0x000fe200078e021b */
[----:B------:R-:W-:-:S03]  /*0e00*/  @!P2 FSEL R9, R9, R17, !P6 ;  /* 0x000000110909a208 */ /* 0x000fc60007000000 */
[----:B------:R-:W-:-:S04]  /*0e10*/  IMAD R17, R25, 0xc000, R16 ;  /* 0x0000c00019117824 */ /* 0x000fc800078e0210 */
[----:B------:R-:W-:-:S05]  /*0e20*/  IMAD.WIDE R16, R17, 0x4, R28 ;  /* 0x0000000411107825 */ /* 0x000fca00078e021c */
[----:B------:R1:W2:Y:S01]  /*0e30*/  @P1 LDG.E.EL.128 R20, desc[UR8][R16.64] ;  /* 0x0000000810141981 */ /* 0x0002a2000c2e1d00 */
[-C--:B------:R-:W-:Y:S02]  /*0e40*/  FSETP.NAN.AND P3, PT, R10, R10.reuse, PT ;  /* 0x0000000a0a00720b */ /* 0x080fe40003f68000 */
[----:B------:R-:W-:Y:S02]  /*0e50*/  FSETP.NAN.AND P4, PT, R11, R11, PT ;  /* 0x0000000b0b00720b */ /* 0x000fe40003f88000 */
[----:B------:R-:W-:Y:S02]  /*0e60*/  FSETP.GEU.AND P2, PT, R18, R10, PT ;  /* 0x0000000a1200720b */ /* 0x000fe40003f4e000 */
[----:B---3--:R-:W-:-:S07]  /*0e70*/  FSETP.NAN.AND P5, PT, R4, R4, PT ;  /* 0x000000040400720b */ /* 0x008fce0003fa8000 */
[----:B------:R-:W-:Y:S02]  /*0e80*/  @!P3 FSEL R10, R10, R18, !P2 ;  /* 0x000000120a0ab208 */ /* 0x000fe40005000000 */
[----:B------:R-:W-:-:S04]  /*0e90*/  FSETP.GEU.AND P2, PT, R19, R11, PT ;  /* 0x0000000b1300720b */ /* 0x000fc80003f4e000 */
[----:B------:R-:W-:Y:S02]  /*0ea0*/  @!P4 FSEL R11, R11, R19, !P2 ;  /* 0x000000130b0bc208 */ /* 0x000fe40005000000 */
[----:B------:R-:W-:Y:S02]  /*0eb0*/  FSETP.NAN.AND P4, PT, R5, R5, PT ;  /* 0x000000050500720b */ /* 0x000fe40003f88000 */
[----:B------:R-:W-:-:S04]  /*0ec0*/  FSETP.GEU.AND P3, PT, R12, R4, PT ;  /* 0x000000040c00720b */ /* 0x000fc80003f6e000 */
[----:B------:R-:W-:Y:S02]  /*0ed0*/  @!P5 FSEL R4, R4, R12, !P3 ;  /* 0x0000000c0404d208 */ /* 0x000fe40005800000 */
[----:B------:R-:W-:Y:S02]  /*0ee0*/  FSETP.GEU.AND P5, PT, R13, R5, PT ;  /* 0x000000050d00720b */ /* 0x000fe40003fae000 */
[----:B-1----:R-:W-:-:S03]  /*0ef0*/  CS2R R16, SRZ ;  /* 0x0000000000107805 */ /* 0x002fc6000001ff00 */
[----:B------:R-:W-:Y:S01]  /*0f00*/  @!P4 FSEL R5, R5, R13, !P5 ;  /* 0x0000000d0505c208 */ /* 0x000fe20006800000 */
[----:B------:R-:W-:Y:S01]  /*0f10*/  IMAD.IADD R13, R3, 0x1, R27 ;  /* 0x00000001030d7824 */ /* 0x000fe200078e021b */
[----:B------:R-:W-:-:S03]  /*0f20*/  CS2R R18, SRZ ;  /* 0x0000000000127805 */ /* 0x000fc6000001ff00 */
[----:B------:R-:W-:Y:S01]  /*0f30*/  IMAD.WIDE R12, R13, 0x4, R28 ;  /* 0x000000040d0c7825 */ /* 0x000fe200078e021c */
[----:B------:R-:W-:-:S04]  /*0f40*/  FSETP.NAN.AND P3, PT, R6, R6, PT ;  /* 0x000000060600720b */ /* 0x000fc80003f68000 */
[----:B------:R1:W3:Y:S01]  /*0f50*/  @P0 LDG.E.EL.128 R16, desc[UR8][R12.64] ;  /* 0x000000080c100981 */ /* 0x0002e2000c2e1d00 */
[----:B------:R-:W-:Y:S02]  /*0f60*/  FSETP.NAN.AND P2, PT, R7, R7, PT ;  /* 0x000000070700720b */ /* 0x000fe40003f48000 */
[----:B------:R-:W-:-:S06]  /*0f70*/  FSETP.GEU.AND P4, PT, R14, R6, PT ;  /* 0x000000060e00720b */ /* 0x000fcc0003f8e000 */
[----:B------:R-:W-:Y:S02]  /*0f80*/  @!P3 FSEL R6, R6, R14, !P4 ;  /* 0x0000000e0606b208 */ /* 0x000fe40006000000 */
[----:B------:R-:W-:-:S04]  /*0f90*/  FSETP.GEU.AND P5, PT, R15, R7, PT ;  /* 0x000000070f00720b */ /* 0x000fc80003fae000 */
[----:B------:R-:W-:Y:S02]  /*0fa0*/  @!P2 FSEL R7, R7, R15, !P5 ;  /* 0x0000000f0707a208 */ /* 0x000fe40006800000 */
[----:B------:R-:W-:Y:S02]  /*0fb0*/  CS2R R14, SRZ ;  /* 0x00000000000e7805 */ /* 0x000fe4000001ff00 */
[-C--:B--2---:R-:W-:Y:S02]  /*0fc0*/  FSETP.NAN.AND P3, PT, R20, R20.reuse, PT ;  /* 0x000000141400720b */ /* 0x084fe40003f68000 */
[-C--:B------:R-:W-:Y:S02]  /*0fd0*/  FSETP.NAN.AND P2, PT, R21, R21.reuse, PT ;  /* 0x000000151500720b */ /* 0x080fe40003f48000 */
[----:B------:R-:W-:Y:S02]  /*0fe0*/  FSETP.GEU.AND P4, PT, R8, R20, PT ;  /* 0x000000140800720b */ /* 0x000fe40003f8e000 */
[----:B------:R-:W-:-:S07]  /*0ff0*/  FSETP.GEU.AND P5, PT, R9, R21, PT ;  /* 0x000000150900720b */ /* 0x000fce0003fae000 */
[----:B------:R-:W-:Y:S02]  /*1000*/  @!P3 FSEL R20, R20, R8, !P4 ;  /* 0x000000081414b208 */ /* 0x000fe40006000000 */
[----:B------:R-:W-:Y:S02]  /*1010*/  FSETP.NAN.AND P4, PT, R22, R22, PT ;  /* 0x000000161600720b */ /* 0x000fe40003f88000 */
[----:B------:R-:W-:Y:S01]  /*1020*/  FSETP.NAN.AND P3, PT, R23, R23, PT ;  /* 0x000000171700720b */ /* 0x000fe20003f68000 */
[----:B------:R-:W-:Y:S01]  /*1030*/  VIADD R8, R26, 0xc180 ;  /* 0x0000c1801a087836 */ /* 0x000fe20000000000 */
[----:B------:R-:W-:-:S03]  /*1040*/  @!P2 FSEL R21, R21, R9, !P5 ;  /* 0x000000091515a208 */ /* 0x000fc60006800000 */
[----:B-1----:R-:W-:Y:S01]  /*1050*/  IMAD.IADD R12, R24, 0x1, R8 ;  /* 0x00000001180c7824 */ /* 0x002fe200078e0208 */
[----:B------:R-:W-:Y:S02]  /*1060*/  FSETP.GEU.AND P2, PT, R10, R22, PT ;  /* 0x000000160a00720b */ /* 0x000fe40003f4e000 */
[----:B------:R-:W-:Y:S01]  /*1070*/  FSETP.GEU.AND P5, PT, R11, R23, PT ;  /* 0x000000170b00720b */ /* 0x000fe20003fae000 */
[----:B------:R-:W-:Y:S01]  /*1080*/  IMAD R9, R25, 0xc000, R12 ;  /* 0x0000c00019097824 */ /* 0x000fe200078e020c */
[----:B------:R-:W-:Y:S02]  /*1090*/  CS2R R12, SRZ ;  /* 0x00000000000c7805 */ /* 0x000fe4000001ff00 */
[----:B------:R-:W-:Y:S02]  /*10a0*/  @!P4 FSEL R22, R22, R10, !P2 ;  /* 0x0000000a1616c208 */ /* 0x000fe40005000000 */
[----:B------:R-:W-:Y:S01]  /*10b0*/  @!P3 FSEL R23, R23, R11, !P5 ;  /* 0x0000000b1717b208 */ /* 0x000fe20006800000 */
[----:B------:R-:W-:-:S05]  /*10c0*/  IMAD.WIDE R10, R9, 0x4, R28 ;  /* 0x00000004090a7825 */ /* 0x000fca00078e021c */
[----:B------:R1:W2:Y:S01]  /*10d0*/  @P1 LDG.E.EL.128 R12, desc[UR8][R10.64] ;  /* 0x000000080a0c1981 */ /* 0x0002a2000c2e1d00 */
[-C--:B---3--:R-:W-:Y:S02]  /*10e0*/  FSETP.NAN.AND P2, PT, R16, R16.reuse, PT ;  /* 0x000000101000720b */ /* 0x088fe40003f48000 */
[-C--:B------:R-:W-:Y:S02]  /*10f0*/  FSETP.NAN.AND P3, PT, R17, R17.reuse, PT ;  /* 0x000000111100720b */ /* 0x080fe40003f68000 */
[----:B------:R-:W-:Y:S02]  /*1100*/  FSETP.GEU.AND P4, PT, R4, R16, PT ;  /* 0x000000100400720b */ /* 0x000fe40003f8e000 */
[----:B------:R-:W-:Y:S01]  /*1110*/  FSETP.GEU.AND P5, PT, R5, R17, PT ;  /* 0x000000110500720b */ /* 0x000fe20003fae000 */
[----:B------:R-:W-:Y:S02]  /*1120*/  VIADD R26, R26, 0xc300 ;  /* 0x0000c3001a1a7836 */ /* 0x000fe40000000000 */
[----:B------:R-:W-:Y:S01]  /*1130*/  IMAD.IADD R27, R3, 0x1, R8 ;  /* 0x00000001031b7824 */ /* 0x000fe200078e0208 */
[----:B------:R-:W-:Y:S01]  /*1140*/  CS2R R8, SRZ ;  /* 0x0000000000087805 */ /* 0x000fe2000001ff00 */
[----:B------:R-:W-:-:S02]  /*1150*/  IMAD.IADD R24, R24, 0x1, R26 ;  /* 0x0000000118187824 */ /* 0x000fc400078e021a */
[----:B------:R-:W-:Y:S02]  /*1160*/  @!P2 FSEL R16, R16, R4, !P4 ;  /* 0x000000041010a208 */ /* 0x000fe40006000000 */
[----:B------:R-:W-:Y:S01]  /*1170*/  @!P3 FSEL R17, R17, R5, !P5 ;  /* 0x000000051111b208 */ /* 0x000fe20006800000 */
[----:B------:R-:W-:Y:S01]  /*1180*/  IMAD.IADD R3, R3, 0x1, R26 ;  /* 0x0000000103037824 */ /* 0x000fe200078e021a */
[-C--:B------:R-:W-:Y:S02]  /*1190*/  FSETP.NAN.AND P2, PT, R18, R18.reuse, PT ;  /* 0x000000121200720b */ /* 0x080fe40003f48000 */
[----:B-1----:R-:W-:Y:S02]  /*11a0*/  CS2R R10, SRZ ;  /* 0x00000000000a7805 */ /* 0x002fe4000001ff00 */
[----:B------:R-:W-:Y:S01]  /*11b0*/  FSETP.NAN.AND P3, PT, R19, R19, PT ;  /* 0x000000131300720b */ /* 0x000fe20003f68000 */
[----:B------:R-:W-:Y:S01]  /*11c0*/  IMAD.WIDE R26, R27, 0x4, R28 ;  /* 0x000000041b1a7825 */ /* 0x000fe200078e021c */
[----:B------:R-:W-:-:S02]  /*11d0*/  FSETP.GEU.AND P4, PT, R6, R18, PT ;  /* 0x000000120600720b */ /* 0x000fc40003f8e000 */
[----:B------:R-:W-:Y:S02]  /*11e0*/  FSETP.GEU.AND P5, PT, R7, R19, PT ;  /* 0x000000130700720b */ /* 0x000fe40003fae000 */
[----:B------:R-:W3:Y:S01]  /*11f0*/  @P0 LDG.E.EL.128 R8, desc[UR8][R26.64] ;  /* 0x000000081a080981 */ /* 0x000ee2000c2e1d00 */
[----:B------:R-:W-:Y:S01]  /*1200*/  IMAD R25, R25, 0xc000, R24 ;  /* 0x0000c00019197824 */ /* 0x000fe200078e0218 */
[----:B------:R-:W-:Y:S02]  /*1210*/  CS2R R4, SRZ ;  /* 0x0000000000047805 */ /* 0x000fe4000001ff00 */
[----:B------:R-:W-:-:S03]  /*1220*/  @!P2 FSEL R18, R18, R6, !P4 ;  /* 0x000000061212a208 */ /* 0x000fc60006000000 */
[----:B------:R-:W-:Y:S02]  /*1230*/  @!P3 FSEL R19, R19, R7, !P5 ;  /* 0x000000071313b208 */ /* 0x000fe40006800000 */
[----:B------:R-:W-:Y:S01]  /*1240*/  CS2R R6, SRZ ;  /* 0x0000000000067805 */ /* 0x000fe2000001ff00 */
[----:B------:R-:W-:-:S05]  /*1250*/  IMAD.WIDE R24, R25, 0x4, R28 ;  /* 0x0000000419187825 */ /* 0x000fca00078e021c */
[----:B------:R1:W4:Y:S02]  /*1260*/  @P1 LDG.E.EL.128 R4, desc[UR8][R24.64] ;  /* 0x0000000818041981 */ /* 0x000324000c2e1d00 */
[----:B-1----:R-:W1:Y:S01]  /*1270*/  S2R R24, SR_TID.X ;  /* 0x0000000000187919 */ /* 0x002e620000002100 */
[----:B------:R-:W5:Y:S01]  /*1280*/  S2UR UR6, SR_CgaCtaId ;  /* 0x00000000000679c3 */ /* 0x000f620000008800 */
[----:B------:R-:W-:Y:S01]  /*1290*/  IMAD.WIDE R28, R3, 0x4, R28 ;  /* 0x00000004031c7825 */ /* 0x000fe200078e021c */
[----:B------:R-:W-:Y:S02]  /*12a0*/  UMOV UR5, 0x400 ;  /* 0x0000040000057882 */ /* 0x000fe40000000000 */
[----:B-----5:R-:W-:Y:S01]  /*12b0*/  UPRMT UR5, UR6, 0x654, UR5 ;  /* 0x0000065406057896 */ /* 0x020fe20008000005 */
[----:B-1----:R-:W-:-:S04]  /*12c0*/  SHF.R.U32.HI R3, RZ, 0x1, R24 ;  /* 0x00000001ff037819 */ /* 0x002fc80000011618 */
[----:B------:R-:W-:Y:S02]  /*12d0*/  LOP3.LUT R3, R3, 0x3c, RZ, 0xc0, !PT ;  /* 0x0000003c03037812 */ /* 0x000fe400078ec0ff */
[-C--:B--2---:R-:W-:Y:S02]  /*12e0*/  FSETP.NAN.AND P1, PT, R12, R12.reuse, PT ;  /* 0x0000000c0c00720b */ /* 0x084fe40003f28000 */
[----:B------:R-:W-:Y:S02]  /*12f0*/  FSETP.GEU.AND P2, PT, R20, R12, PT ;  /* 0x0000000c1400720b */ /* 0x000fe40003f4e000 */
[----:B------:R-:W-:-:S09]  /*1300*/  FSETP.NAN.AND P3, PT, R15, R15, PT ;  /* 0x0000000f0f00720b */ /* 0x000fd20003f68000 */
[----:B------:R-:W-:Y:S02]  /*1310*/  @!P1 FSEL R12, R12, R20, !P2 ;  /* 0x000000140c0c9208 */ /* 0x000fe40005000000 */
[-C--:B------:R-:W-:Y:S02]  /*1320*/  FSETP.NAN.AND P1, PT, R13, R13.reuse, PT ;  /* 0x0000000d0d00720b */ /* 0x080fe40003f28000 */
[-C--:B------:R-:W-:Y:S01]  /*1330*/  FSETP.NAN.AND P2, PT, R14, R14.reuse, PT ;  /* 0x0000000e0e00720b */ /* 0x080fe20003f48000 */
[----:B------:R-:W-:Y:S01]  /*1340*/  IMAD.SHL.U32 R20, R24, 0x10, RZ ;  /* 0x0000001018147824 */ /* 0x000fe200078e00ff */
[----:B------:R-:W-:Y:S02]  /*1350*/  FSETP.GEU.AND P4, PT, R21, R13, PT ;  /* 0x0000000d1500720b */ /* 0x000fe40003f8e000 */
[----:B------:R-:W-:Y:S02]  /*1360*/  FSETP.GEU.AND P5, PT, R22, R14, PT ;  /* 0x0000000e1600720b */ /* 0x000fe40003fae000 */
[----:B------:R-:W-:-:S02]  /*1370*/  LOP3.LUT R20, R20, 0x7f0, RZ, 0xc0, !PT ;  /* 0x000007f014147812 */ /* 0x000fc400078ec0ff */
[----:B------:R-:W-:Y:S02]  /*1380*/  FSETP.GEU.AND P6, PT, R23, R15, PT ;  /* 0x0000000f1700720b */ /* 0x000fe40003fce000 */
[----:B------:R-:W-:Y:S02]  /*1390*/  IADD3 R3, R20, UR5, R3 ;  /* 0x0000000514037c10 */ /* 0x000fe4000fffe003 */
[----:B------:R-:W-:Y:S02]  /*13a0*/  @!P1 FSEL R13, R13, R21, !P4 ;  /* 0x000000150d0d9208 */ /* 0x000fe40006000000 */
[----:B------:R-:W-:Y:S02]  /*13b0*/  CS2R R20, SRZ ;  /* 0x0000000000147805 */ /* 0x000fe4000001ff00 */
[----:B------:R-:W-:Y:S02]  /*13c0*/  @!P2 FSEL R14, R14, R22, !P5 ;  /* 0x000000160e0ea208 */ /* 0x000fe40006800000 */
[----:B------:R-:W-:-:S02]  /*13d0*/  @!P3 FSEL R15, R15, R23, !P6 ;  /* 0x000000170f0fb208 */ /* 0x000fc40007000000 */
[----:B------:R-:W-:-:S06]  /*13e0*/  CS2R R22, SRZ ;  /* 0x0000000000167805 */ /* 0x000fcc000001ff00 */
[----:B------:R1:W2:Y:S01]  /*13f0*/  @P0 LDG.E.EL.128 R20, desc[UR8][R28.64] ;  /* 0x000000081c140981 */ /* 0x0002a2000c2e1d00 */
[-C--:B---3--:R-:W-:Y:S02]  /*1400*/  FSETP.NAN.AND P0, PT, R8, R8.reuse, PT ;  /* 0x000000080800720b */ /* 0x088fe40003f08000 */
[-C--:B------:R-:W-:Y:S02]  /*1410*/  FSETP.NAN.AND P1, PT, R9, R9.reuse, PT ;  /* 0x000000090900720b */ /* 0x080fe40003f28000 */
[----:B------:R-:W-:Y:S02]  /*1420*/  FSETP.GEU.AND P2, PT, R16, R8, PT ;  /* 0x000000081000720b */ /* 0x000fe40003f4e000 */
[----:B------:R-:W-:-:S07]  /*1430*/  FSETP.GEU.AND P3, PT, R17, R9, PT ;  /* 0x000000091100720b */ /* 0x000fce0003f6e000 */
[----:B------:R-:W-:Y:S02]  /*1440*/  @!P0 FSEL R8, R8, R16, !P2 ;  /* 0x0000001008088208 */ /* 0x000fe40005000000 */
[-C--:B------:R-:W-:Y:S02]  /*1450*/  FSETP.NAN.AND P0, PT, R10, R10.reuse, PT ;  /* 0x0000000a0a00720b */ /* 0x080fe40003f08000 */
[----:B------:R-:W-:Y:S02]  /*1460*/  @!P1 FSEL R9, R9, R17, !P3 ;  /* 0x0000001109099208 */ /* 0x000fe40005800000 */
[----:B------:R-:W-:-:S09]  /*1470*/  FSETP.GEU.AND P1, PT, R18, R10, PT ;  /* 0x0000000a1200720b */ /* 0x000fd20003f2e000 */
[----:B------:R-:W-:Y:S02]  /*1480*/  @!P0 FSEL R10, R10, R18, !P1 ;  /* 0x000000120a0a8208 */ /* 0x000fe40004800000 */
[-C--:B------:R-:W-:Y:S02]  /*1490*/  FSETP.NAN.AND P0, PT, R11, R11.reuse, PT ;  /* 0x0000000b0b00720b */ /* 0x080fe40003f08000 */
[----:B----4-:R-:W-:Y:S02]  /*14a0*/  FSETP.NAN.AND P1, PT, R4, R4, PT ;  /* 0x000000040400720b */ /* 0x010fe40003f28000 */
[----:B------:R-:W-:Y:S02]  /*14b0*/  FSETP.GEU.AND P2, PT, R19, R11, PT ;  /* 0x0000000b1300720b */ /* 0x000fe40003f4e000 */
[----:B------:R-:W-:-:S07]  /*14c0*/  FSETP.NAN.AND P3, PT, R7, R7, PT ;  /* 0x000000070700720b */ /* 0x000fce0003f68000 */
[----:B------:R-:W-:Y:S02]  /*14d0*/  @!P0 FSEL R11, R11, R19, !P2 ;  /* 0x000000130b0b8208 */ /* 0x000fe40005000000 */
[----:B------:R-:W-:Y:S02]  /*14e0*/  FSETP.GEU.AND P2, PT, R12, R4, PT ;  /* 0x000000040c00720b */ /* 0x000fe40003f4e000 */
[-C--:B------:R-:W-:Y:S02]  /*14f0*/  FSETP.NAN.AND P0, PT, R5, R5.reuse, PT ;  /* 0x000000050500720b */ /* 0x080fe40003f08000 */
[----:B------:R-:W-:Y:S02]  /*1500*/  @!P1 SEL R4, R4, R12, !P2 ;  /* 0x0000000c04049207 */ /* 0x000fe40005000000 */
[----:B------:R-:W-:Y:S02]  /*1510*/  FSETP.NAN.AND P2, PT, R6, R6, PT ;  /* 0x000000060600720b */ /* 0x000fe40003f48000 */
[----:B------:R-:W-:-:S02]  /*1520*/  FSETP.GEU.AND P1, PT, R13, R5, PT ;  /* 0x000000050d00720b */ /* 0x000fc40003f2e000 */
[----:B------:R-:W-:Y:S02]  /*1530*/  FSETP.GEU.AND P4, PT, R14, R6, PT ;  /* 0x000000060e00720b */ /* 0x000fe40003f8e000 */
[----:B------:R-:W-:-:S03]  /*1540*/  FSETP.GEU.AND P5, PT, R15, R7, PT ;  /* 0x000000070f00720b */ /* 0x000fc60003fae000 */
[----:B------:R-:W-:Y:S02]  /*1550*/  @!P0 SEL R5, R5, R13, !P1 ;  /* 0x0000000d05058207 */ /* 0x000fe40004800000 */
[----:B------:R-:W-:Y:S02]  /*1560*/  @!P3 SEL R7, R7, R15, !P5 ;  /* 0x0000000f0707b207 */ /* 0x000fe40006800000 */
[----:B------:R-:W-:Y:S02]  /*1570*/  @!P2 SEL R6, R6, R14, !P4 ;  /* 0x0000000e0606a207 */ /* 0x000fe40006000000 */
[----:B------:R-:W-:Y:S01]  /*1580*/  LOP3.LUT R16, R24, 0x7f, RZ, 0xc0, !PT ;  /* 0x0000007f18107812 */ /* 0x000fe200078ec0ff */
[----:B------:R-:W-:Y:S04]  /*1590*/  STS [R3], R4 ;  /* 0x0000000403007388 */ /* 0x000fe80000000800 */
[----:B------:R-:W-:Y:S01]  /*15a0*/  STS [R3+0x4], R5 ;  /* 0x0000040503007388 */ /* 0x000fe20000000800 */
[----:B------:R-:W-:-:S03]  /*15b0*/  LOP3.LUT R17, R16, 0x80, RZ, 0xfc, !PT ;  /* 0x0000008010117812 */ /* 0x000fc600078efcff */
[----:B------:R-:W-:Y:S01]  /*15c0*/  STS [R3+0x8], R6 ;  /* 0x0000080603007388 */ /* 0x000fe20000000800 */
[----:B------:R-:W-:-:S03]  /*15d0*/  LOP3.LUT R25, R16, 0x100, RZ, 0xfc, !PT ;  /* 0x0000010010197812 */ /* 0x000fc600078efcff */
[----:B------:R3:W-:Y:S01]  /*15e0*/  STS [R3+0xc], R7 ;  /* 0x00000c0703007388 */ /* 0x0007e20000000800 */
[----:B------:R-:W-:Y:S02]  /*15f0*/  LOP3.LUT R26, R16, 0x180, RZ, 0xfc, !PT ;  /* 0x00000180101a7812 */ /* 0x000fe400078efcff */
[----:B------:R-:W-:Y:S02]  /*1600*/  SHF.R.U32.HI R30, RZ, 0x3, R24 ;  /* 0x00000003ff1e7819 */ /* 0x000fe40000011618 */
[----:B------:R-:W-:Y:S02]  /*1610*/  SHF.R.U32.HI R24, RZ, 0x3, R17 ;  /* 0x00000003ff187819 */ /* 0x000fe40000011611 */
[----:B------:R-:W-:Y:S02]  /*1620*/  SHF.R.U32.HI R25, RZ, 0x3, R25 ;  /* 0x00000003ff197819 */ /* 0x000fe40000011619 */
[----:B------:R-:W-:Y:S02]  /*1630*/  SHF.R.U32.HI R27, RZ, 0x3, R26 ;  /* 0x00000003ff1b7819 */ /* 0x000fe4000001161a */
[----:B------:R-:W-:-:S02]  /*1640*/  LOP3.LUT R17, R30, 0xc, RZ, 0xc0, !PT ;  /* 0x0000000c1e117812 */ /* 0x000fc400078ec0ff */
[----:B------:R-:W-:Y:S02]  /*1650*/  LOP3.LUT R24, R24, 0x1c, RZ, 0xc0, !PT ;  /* 0x0000001c18187812 */ /* 0x000fe400078ec0ff */
[----:B------:R-:W-:Y:S02]  /*1660*/  LOP3.LUT R26, R25, 0x2c, RZ, 0xc0, !PT ;  /* 0x0000002c191a7812 */ /* 0x000fe400078ec0ff */
[----:B-1----:R-:W-:Y:S01]  /*1670*/  LOP3.LUT R28, R27, 0x3c, RZ, 0xc0, !PT ;  /* 0x0000003c1b1c7812 */ /* 0x002fe200078ec0ff */
[----:B------:R-:W-:Y:S02]  /*1680*/  VIADD R17, R17, UR5 ;  /* 0x0000000511117c36 */ /* 0x000fe40008000000 */
[----:B------:R-:W-:Y:S02]  /*1690*/  VIADD R25, R24, UR5 ;  /* 0x0000000518197c36 */ /* 0x000fe40008000000 */
[----:B------:R-:W-:Y:S02]  /*16a0*/  VIADD R27, R26, UR5 ;  /* 0x000000051a1b7c36 */ /* 0x000fe40008000000 */
[----:B------:R-:W-:-:S02]  /*16b0*/  VIADD R29, R28, UR5 ;  /* 0x000000051c1d7c36 */ /* 0x000fc40008000000 */
[C---:B------:R-:W-:Y:S02]  /*16c0*/  IMAD R17, R16.reuse, 0x4, R17 ;  /* 0x0000000410117824 */ /* 0x040fe400078e0211 */
[C---:B------:R-:W-:Y:S02]  /*16d0*/  IMAD R26, R16.reuse, 0x4, R25 ;  /* 0x00000004101a7824 */ /* 0x040fe400078e0219 */
[C---:B------:R-:W-:Y:S02]  /*16e0*/  IMAD R27, R16.reuse, 0x4, R27 ;  /* 0x00000004101b7824 */ /* 0x040fe400078e021b */
[----:B------:R-:W-:Y:S01]  /*16f0*/  IMAD R16, R16, 0x4, R29 ;  /* 0x0000000410107824 */ /* 0x000fe200078e021d */
[----:B------:R-:W-:-:S04]  /*1700*/  SHF.R.U32.HI R24, RZ, 0x5, R0 ;  /* 0x00000005ff187819 */ /* 0x000fc80000011600 */
[----:B------:R-:W-:-:S04]  /*1710*/  SGXT.U32 R24, R24, 0x2 ;  /* 0x000000021818781a */ /* 0x000fc80000000000 */
[----:B------:R-:W-:Y:S01]  /*1720*/  LOP3.LUT R25, R24, UR4, RZ, 0xfc, !PT ;  /* 0x0000000418197c12 */ /* 0x000fe2000f8efcff */
[----:B------:R-:W-:Y:S01]  /*1730*/  IMAD.MOV.U32 R24, RZ, RZ, RZ ;  /* 0x000000ffff187224 */ /* 0x000fe200078e00ff */
[----:B------:R-:W-:-:S03]  /*1740*/  LOP3.LUT R0, R2, 0x1f, R0, 0xf8, !PT ;  /* 0x0000001f02007812 */ /* 0x000fc600078ef800 */
[C---:B------:R-:W-:Y:S01]  /*1750*/  IMAD.HI R2, R25.reuse, -0x779bd671, R24 ;  /* 0x8864298f19027827 */ /* 0x040fe200078e0218 */
[----:B------:R-:W-:-:S03]  /*1760*/  LOP3.LUT R19, R25, 0x4, RZ, 0xfc, !PT ;  /* 0x0000000419137812 */ /* 0x000fc600078efcff */
[----:B------:R-:W-:Y:S01]  /*1770*/  IMAD.MOV.U32 R18, RZ, RZ, RZ ;  /* 0x000000ffff127224 */ /* 0x000fe200078e00ff */
[----:B------:R-:W-:-:S03]  /*1780*/  SHF.R.U32.HI R29, RZ, 0x1f, R2 ;  /* 0x0000001fff1d7819 */ /* 0x000fc60000011602 */
[----:B------:R-:W-:Y:S01]  /*1790*/  IMAD.HI R12, R19, -0x779bd671, R18 ;  /* 0x8864298f130c7827 */ /* 0x000fe200078e0212 */
[----:B------:R-:W-:-:S04]  /*17a0*/  LEA.HI.SX32 R29, R2, R29, 0x17 ;  /* 0x0000001d021d7211 */ /* 0x000fc800078fbaff */
[----:B------:R-:W-:Y:S01]  /*17b0*/  SHF.R.U32.HI R13, RZ, 0x1f, R12 ;  /* 0x0000001fff0d7819 */ /* 0x000fe2000001160c */
[----:B------:R-:W-:-:S03]  /*17c0*/  IMAD R31, R29, -0x3c1, R25 ;  /* 0xfffffc3f1d1f7824 */ /* 0x000fc600078e0219 */
[----:B------:R-:W-:Y:S01]  /*17d0*/  LEA.HI.SX32 R18, R12, R13, 0x17 ;  /* 0x0000000d0c127211 */ /* 0x000fe200078fbaff */
[----:B------:R-:W-:Y:S01]  /*17e0*/  IMAD R2, R0, 0x3c1, R31 ;  /* 0x000003c100027824 */ /* 0x000fe200078e021f */
[C---:B------:R-:W-:Y:S01]  /*17f0*/  LOP3.LUT R13, R25.reuse, 0x8, RZ, 0xfc, !PT ;  /* 0x00000008190d7812 */ /* 0x040fe200078efcff */
[----:B------:R-:W-:Y:S01]  /*1800*/  IMAD.MOV.U32 R12, RZ, RZ, RZ ;  /* 0x000000ffff0c7224 */ /* 0x000fe200078e00ff */
[----:B------:R-:W-:Y:S01]  /*1810*/  LOP3.LUT R15, R25, 0x10, RZ, 0xfc, !PT ;  /* 0x00000010190f7812 */ /* 0x000fe200078efcff */
[----:B------:R-:W-:Y:S01]  /*1820*/  IMAD R2, R29, 0x10e480, R2 ;  /* 0x0010e4801d027824 */ /* 0x000fe200078e0202 */
[----:B------:R-:W-:Y:S01]  /*1830*/  LOP3.LUT R29, R25, 0xc, RZ, 0xfc, !PT ;  /* 0x0000000c191d7812 */ /* 0x000fe200078efcff */
[----:B------:R-:W-:-:S04]  /*1840*/  IMAD.HI R12, R13, -0x779bd671, R12 ;  /* 0x8864298f0d0c7827 */ /* 0x000fc800078e020c */
[----:B------:R-:W-:Y:S02]  /*1850*/  IMAD.MOV.U32 R14, RZ, RZ, RZ ;  /* 0x000000ffff0e7224 */ /* 0x000fe400078e00ff */
[----:B------:R-:W-:Y:S01]  /*1860*/  IMAD.MOV.U32 R28, RZ, RZ, RZ ;  /* 0x000000ffff1c7224 */ /* 0x000fe200078e00ff */
[----:B---3--:R-:W-:Y:S01]  /*1870*/  LOP3.LUT R7, R25, 0x14, RZ, 0xfc, !PT ;  /* 0x0000001419077812 */ /* 0x008fe200078efcff */
[----:B------:R-:W-:Y:S01]  /*1880*/  IMAD.HI R5, R15, -0x779bd671, R14 ;  /* 0x8864298f0f057827 */ /* 0x000fe200078e020e */
[----:B------:R-:W-:-:S03]  /*1890*/  SHF.R.U32.HI R14, RZ, 0x1f, R12 ;  /* 0x0000001fff0e7819 */ /* 0x000fc6000001160c */
[----:B------:R-:W-:Y:S01]  /*18a0*/  IMAD.HI R4, R29, -0x779bd671, R28 ;  /* 0x8864298f1d047827 */ /* 0x000fe200078e021c */
[----:B------:R-:W-:Y:S01]  /*18b0*/  BAR.SYNC.DEFER_BLOCKING 0x0 ;  /* 0x0000000000007b1d */ /* 0x000fe20000010000 */
[----:B------:R-:W-:Y:S02]  /*18c0*/  ISETP.GE.AND P0, PT, R0, 0x180, PT ;  /* 0x000001800000780c */ /* 0x000fe40003f06270 */
[----:B------:R-:W-:Y:S01]  /*18d0*/  IMAD.MOV.U32 R6, RZ, RZ, RZ ;  /* 0x000000ffff067224 */ /* 0x000fe200078e00ff */
[----:B------:R-:W-:Y:S02]  /*18e0*/  LEA.HI.SX32 R12, R12, R14, 0x17 ;  /* 0x0000000e0c0c7211 */ /* 0x000fe400078fbaff */
[----:B------:R-:W-:Y:S01]  /*18f0*/  SHF.R.U32.HI R14, RZ, 0x1f, R5 ;  /* 0x0000001fff0e7819 */ /* 0x000fe20000011605 */
[----:B------:R-:W-:-:S03]  /*1900*/  IMAD.HI R6, R7, -0x779bd671, R6 ;  /* 0x8864298f07067827 */ /* 0x000fc600078e0206 */
[----:B------:R-:W-:Y:S02]  /*1910*/  LEA.HI.SX32 R14, R5, R14, 0x17 ;  /* 0x0000000e050e7211 */ /* 0x000fe400078fbaff */
[----:B------:R-:W-:-:S04]  /*1920*/  SHF.R.U32.HI R5, RZ, 0x1f, R6 ;  /* 0x0000001fff057819 */ /* 0x000fc80000011606 */
[----:B------:R-:W-:Y:S02]  /*1930*/  LEA.HI.SX32 R5, R6, R5, 0x17 ;  /* 0x0000000506057211 */ /* 0x000fe400078fbaff */
[----:B------:R-:W-:Y:S01]  /*1940*/  ISETP.LT.AND P6, PT, R19, 0xf04, !P0 ;  /* 0x00000f041300780c */ /* 0x000fe200047c1270 */
[----:B------:R-:W-:-:S04]  /*1950*/  IMAD R19, R18, -0x3c1, R19 ;  /* 0xfffffc3f12137824 */ /* 0x000fc800078e0213 */
[----:B------:R-:W-:Y:S01]  /*1960*/  IMAD R18, R18, 0x10e480, R19 ;  /* 0x0010e48012127824 */ /* 0x000fe200078e0213 */
[-C--:B--2---:R-:W-:Y:S02]  /*1970*/  FSETP.NAN.AND P1, PT, R20, R20.reuse, PT ;  /* 0x000000141400720b */ /* 0x084fe40003f28000 */
[----:B------:R-:W-:Y:S02]  /*1980*/  FSETP.GEU.AND P3, PT, R8, R20, PT ;  /* 0x000000140800720b */ /* 0x000fe40003f6e000 */
[-C--:B------:R-:W-:Y:S02]  /*1990*/  FSETP.NAN.AND P2, PT, R21, R21.reuse, PT ;  /* 0x000000151500720b */ /* 0x080fe40003f48000 */
[----:B------:R-:W-:-:S07]  /*19a0*/  FSETP.GEU.AND P4, PT, R9, R21, PT ;  /* 0x000000150900720b */ /* 0x000fce0003f8e000 */
[----:B------:R-:W-:Y:S02]  /*19b0*/  @!P1 SEL R20, R20, R8, !P3 ;  /* 0x0000000814149207 */ /* 0x000fe40005800000 */
[-C--:B------:R-:W-:Y:S01]  /*19c0*/  FSETP.NAN.AND P3, PT, R22, R22.reuse, PT ;  /* 0x000000161600720b */ /* 0x080fe20003f68000 */
[----:B------:R-:W-:Y:S01]  /*19d0*/  LDS R8, [R16+0x600] ;  /* 0x0006000010087984 */ /* 0x000fe20000000800 */
[----:B------:R-:W-:Y:S02]  /*19e0*/  FSETP.NAN.AND P1, PT, R23, R23, PT ;  /* 0x000000171700720b */ /* 0x000fe40003f28000 */
[----:B------:R-:W-:Y:S02]  /*19f0*/  @!P2 SEL R21, R21, R9, !P4 ;  /* 0x000000091515a207 */ /* 0x000fe40006000000 */
[----:B------:R-:W-:Y:S01]  /*1a00*/  FSETP.GEU.AND P2, PT, R10, R22, PT ;  /* 0x000000160a00720b */ /* 0x000fe20003f4e000 */
[----:B------:R-:W-:Y:S01]  /*1a10*/  LDS R9, [R27+0x400] ;  /* 0x000400001b097984 */ /* 0x000fe20000000800 */
[----:B------:R-:W-:-:S05]  /*1a20*/  FSETP.GEU.AND P4, PT, R11, R23, PT ;  /* 0x000000170b00720b */ /* 0x000fca0003f8e000 */
[----:B------:R-:W-:Y:S02]  /*1a30*/  @!P3 SEL R22, R22, R10, !P2 ;  /* 0x0000000a1616b207 */ /* 0x000fe40005000000 */
[----:B------:R-:W-:Y:S01]  /*1a40*/  @!P1 SEL R23, R23, R11, !P4 ;  /* 0x0000000b17179207 */ /* 0x000fe20006000000 */
[----:B------:R-:W-:Y:S04]  /*1a50*/  LDS R10, [R26+0x200] ;  /* 0x000200001a0a7984 */ /* 0x000fe80000000800 */
[----:B------:R-:W1:Y:S01]  /*1a60*/  LDS R11, [R17] ;  /* 0x00000000110b7984 */ /* 0x000e620000000800 */
[----:B------:R-:W-:Y:S06]  /*1a70*/  BAR.SYNC.DEFER_BLOCKING 0x0 ;  /* 0x0000000000007b1d */ /* 0x000fec0000010000 */
[----:B------:R-:W-:Y:S04]  /*1a80*/  STS [R3], R20 ;  /* 0x0000001403007388 */ /* 0x000fe80000000800 */
[----:B------:R-:W-:Y:S04]  /*1a90*/  STS [R3+0x4], R21 ;  /* 0x0000041503007388 */ /* 0x000fe80000000800 */
[----:B------:R-:W-:Y:S04]  /*1aa0*/  STS [R3+0x8], R22 ;  /* 0x0000081603007388 */ /* 0x000fe80000000800 */
[----:B------:R2:W-:Y:S01]  /*1ab0*/  STS [R3+0xc], R23 ;  /* 0x00000c1703007388 */ /* 0x0005e20000000800 */
[----:B------:R-:W-:Y:S08]  /*1ac0*/  BAR.SYNC.DEFER_BLOCKING 0x0 ;  /* 0x0000000000007b1d */ /* 0x000ff00000010000 */
[----:B--2---:R-:W2:Y:S01]  /*1ad0*/  LDC.64 R22, c[0x0][0x218] ;  /* 0x00008600ff167b82 */ /* 0x004ea20000000a00 */
[----:B------:R-:W-:Y:S01]  /*1ae0*/  LOP3.LUT R21, R25, 0x18, RZ, 0xfc, !PT ;  /* 0x0000001819157812 */ /* 0x000fe200078efcff */
[----:B------:R-:W-:Y:S01]  /*1af0*/  IMAD.MOV.U32 R20, RZ, RZ, RZ ;  /* 0x000000ffff147224 */ /* 0x000fe200078e00ff */
[----:B------:R-:W-:-:S02]  /*1b00*/  SHF.R.U32.HI R3, RZ, 0x1f, R4 ;  /* 0x0000001fff037819 */ /* 0x000fc40000011604 */
[----:B------:R-:W-:Y:S02]  /*1b10*/  ISETP.LT.AND P3, PT, R25, 0xf04, !P0 ;  /* 0x00000f041900780c */ /* 0x000fe40004761270 */
[----:B------:R-:W-:Y:S01]  /*1b20*/  LEA.HI.SX32 R4, R4, R3, 0x17 ;  /* 0x0000000304047211 */ /* 0x000fe200078fbaff */
[----:B------:R-:W3:Y:S04]  /*1b30*/  LDS R17, [R17] ;  /* 0x0000000011117984 */ /* 0x000ee80000000800 */
[----:B------:R-:W4:Y:S04]  /*1b40*/  LDS R26, [R26+0x200] ;  /* 0x000200001a1a7984 */ /* 0x000f280000000800 */
[----:B------:R-:W5:Y:S01]  /*1b50*/  LDS R27, [R27+0x400] ;  /* 0x000400001b1b7984 */ /* 0x000f620000000800 */
[----:B------:R-:W-:-:S04]  /*1b60*/  IMAD.HI R3, R21, -0x779bd671, R20 ;  /* 0x8864298f15037827 */ /* 0x000fc800078e0214 */
[----:B--2---:R-:W-:Y:S01]  /*1b70*/  IMAD.WIDE R30, R2, 0x4, R22 ;  /* 0x00000004021e7825 */ /* 0x004fe200078e0216 */
[----:B------:R-:W-:Y:S02]  /*1b80*/  SHF.R.U32.HI R6, RZ, 0x1f, R3 ;  /* 0x0000001fff067819 */ /* 0x000fe40000011603 */
[----:B------:R-:W-:Y:S01]  /*1b90*/  ISETP.LT.AND P1, PT, R13, 0xf04, !P0 ;  /* 0x00000f040d00780c */ /* 0x000fe20004721270 */
[----:B------:R-:W-:Y:S01]  /*1ba0*/  IMAD R28, R4, -0x3c1, R29 ;  /* 0xfffffc3f041c7824 */ /* 0x000fe200078e021d */
[----:B------:R-:W-:Y:S01]  /*1bb0*/  LEA.HI.SX32 R6, R3, R6, 0x17 ;  /* 0x0000000603067211 */ /* 0x000fe200078fbaff */
[----:B------:R-:W-:Y:S01]  /*1bc0*/  IMAD R13, R12, -0x3c1, R13 ;  /* 0xfffffc3f0c0d7824 */ /* 0x000fe200078e020d */
[----:B-1----:R1:W-:Y:S01]  /*1bd0*/  @P3 STG.E desc[UR8][R30.64], R11 ;  /* 0x0000000b1e003986 */ /* 0x0023e2000c101908 */
[----:B------:R-:W-:Y:S01]  /*1be0*/  ISETP.LT.AND P3, PT, R15, 0xf04, !P0 ;  /* 0x00000f040f00780c */ /* 0x000fe20004761270 */
[----:B------:R-:W-:Y:S01]  /*1bf0*/  IMAD R28, R4, 0x10e480, R28 ;  /* 0x0010e480041c7824 */ /* 0x000fe200078e021c */
[----:B------:R-:W-:Y:S01]  /*1c00*/  ISETP.LT.AND P5, PT, R21, 0xf04, !P0 ;  /* 0x00000f041500780c */ /* 0x000fe200047a1270 */
[----:B------:R-:W-:-:S02]  /*1c10*/  IMAD R15, R14, -0x3c1, R15 ;  /* 0xfffffc3f0e0f7824 */ /* 0x000fc400078e020f */
[----:B------:R-:W-:Y:S01]  /*1c20*/  IMAD R4, R5, -0x3c1, R7 ;  /* 0xfffffc3f05047824 */ /* 0x000fe200078e0207 */
[----:B------:R-:W-:Y:S01]  /*1c30*/  ISETP.LT.AND P2, PT, R29, 0xf04, !P0 ;  /* 0x00000f041d00780c */ /* 0x000fe20004741270 */
[----:B------:R-:W-:Y:S01]  /*1c40*/  IMAD R13, R12, 0x10e480, R13 ;  /* 0x0010e4800c0d7824 */ /* 0x000fe200078e020d */
[----:B------:R-:W-:Y:S01]  /*1c50*/  LOP3.LUT R25, R25, 0x1c, RZ, 0xfc, !PT ;  /* 0x0000001c19197812 */ /* 0x000fe200078efcff */
[----:B------:R-:W-:Y:S01]  /*1c60*/  IMAD R21, R6, -0x3c1, R21 ;  /* 0xfffffc3f06157824 */ /* 0x000fe200078e0215 */
[----:B------:R-:W-:Y:S01]  /*1c70*/  ISETP.LT.AND P4, PT, R7, 0xf04, !P0 ;  /* 0x00000f040700780c */ /* 0x000fe20004781270 */
[----:B------:R-:W-:Y:S02]  /*1c80*/  IMAD R3, R0, 0x3c1, R18 ;  /* 0x000003c100037824 */ /* 0x000fe400078e0212 */
[----:B------:R-:W-:Y:S02]  /*1c90*/  IMAD R15, R14, 0x10e480, R15 ;  /* 0x0010e4800e0f7824 */ /* 0x000fe400078e020f */
[----:B-1----:R-:W-:Y:S01]  /*1ca0*/  IMAD R11, R5, 0x10e480, R4 ;  /* 0x0010e480050b7824 */ /* 0x002fe200078e0204 */
[----:B------:R-:W-:Y:S01]  /*1cb0*/  ISETP.LT.AND P0, PT, R25, 0xf04, !P0 ;  /* 0x00000f041900780c */ /* 0x000fe20004701270 */
[----:B------:R-:W-:-:S02]  /*1cc0*/  IMAD R21, R6, 0x10e480, R21 ;  /* 0x0010e48006157824 */ /* 0x000fc400078e0215 */
[C---:B------:R-:W-:Y:S02]  /*1cd0*/  IMAD R5, R0.reuse, 0x3c1, R13 ;  /* 0x000003c100057824 */ /* 0x040fe400078e020d */
[----:B------:R-:W-:Y:S02]  /*1ce0*/  IMAD R7, R0, 0x3c1, R28 ;  /* 0x000003c100077824 */ /* 0x000fe400078e021c */
[----:B------:R-:W-:-:S04]  /*1cf0*/  IMAD.WIDE R2, R3, 0x4, R22 ;  /* 0x0000000403027825 */ /* 0x000fc800078e0216 */
[C---:B------:R-:W-:Y:S02]  /*1d00*/  IMAD R13, R0.reuse, 0x3c1, R15 ;  /* 0x000003c1000d7824 */ /* 0x040fe400078e020f */
[C---:B------:R-:W-:Y:S02]  /*1d10*/  IMAD R11, R0.reuse, 0x3c1, R11 ;  /* 0x000003c1000b7824 */ /* 0x040fe400078e020b */
[----:B------:R-:W-:Y:S02]  /*1d20*/  IMAD R21, R0, 0x3c1, R21 ;  /* 0x000003c100157824 */ /* 0x000fe400078e0215 */
[--C-:B------:R-:W-:Y:S01]  /*1d30*/  IMAD.WIDE R4, R5, 0x4, R22.reuse ;  /* 0x0000000405047825 */ /* 0x100fe200078e0216 */
[----:B------:R1:W-:Y:S03]  /*1d40*/  @P6 STG.E desc[UR8][R2.64], R10 ;  /* 0x0000000a02006986 */ /* 0x0003e6000c101908 */
[--C-:B------:R-:W-:Y:S01]  /*1d50*/  IMAD.WIDE R6, R7, 0x4, R22.reuse ;  /* 0x0000000407067825 */ /* 0x100fe200078e0216 */
[----:B------:R2:W-:Y:S03]  /*1d60*/  @P1 STG.E desc[UR8][R4.64], R9 ;  /* 0x0000000904001986 */ /* 0x0005e6000c101908 */
[--C-:B------:R-:W-:Y:S01]  /*1d70*/  IMAD.WIDE R12, R13, 0x4, R22.reuse ;  /* 0x000000040d0c7825 */ /* 0x100fe200078e0216 */
[----:B------:R2:W-:Y:S03]  /*1d80*/  @P2 STG.E desc[UR8][R6.64], R8 ;  /* 0x0000000806002986 */ /* 0x0005e6000c101908 */
[--C-:B------:R-:W-:Y:S01]  /*1d90*/  IMAD.WIDE R14, R11, 0x4, R22.reuse ;  /* 0x000000040b0e7825 */ /* 0x100fe200078e0216 */
[----:B---3--:R2:W-:Y:S03]  /*1da0*/  @P3 STG.E desc[UR8][R12.64], R17 ;  /* 0x000000110c003986 */ /* 0x0085e6000c101908 */
[----:B-1----:R-:W-:Y:S01]  /*1db0*/  IMAD.WIDE R2, R21, 0x4, R22 ;  /* 0x0000000415027825 */ /* 0x002fe200078e0216 */
[----:B----4-:R2:W-:Y:S04]  /*1dc0*/  @P4 STG.E desc[UR8][R14.64], R26 ;  /* 0x0000001a0e004986 */ /* 0x0105e8000c101908 */
[----:B-----5:R2:W-:Y:S01]  /*1dd0*/  @P5 STG.E desc[UR8][R2.64], R27 ;  /* 0x0000001b02005986 */ /* 0x0205e2000c101908 */
[----:B------:R-:W-:Y:S05]  /*1de0*/  @!P0 EXIT ;  /* 0x000000000000894d */ /* 0x000fea0003800000 */
[----:B--2---:R-:W0:Y:S01]  /*1df0*/  LDS R5, [R16+0x600] ;  /* 0x0006000010057984 */ /* 0x004e220000000800 */
[----:B------:R-:W-:-:S04]  /*1e00*/  IMAD.MOV.U32 R24, RZ, RZ, RZ ;  /* 0x000000ffff187224 */ /* 0x000fc800078e00ff */
[----:B------:R-:W-:-:S05]  /*1e10*/  IMAD.HI R2, R25, -0x779bd671, R24 ;  /* 0x8864298f19027827 */ /* 0x000fca00078e0218 */
[----:B------:R-:W-:-:S04]  /*1e20*/  SHF.R.U32.HI R3, RZ, 0x1f, R2 ;  /* 0x0000001fff037819 */ /* 0x000fc80000011602 */
[----:B------:R-:W-:-:S05]  /*1e30*/  LEA.HI.SX32 R3, R2, R3, 0x17 ;  /* 0x0000000302037211 */ /* 0x000fca00078fbaff */
[----:B------:R-:W-:-:S04]  /*1e40*/  IMAD R24, R3, -0x3c1, R25 ;  /* 0xfffffc3f03187824 */ /* 0x000fc800078e0219 */
[----:B------:R-:W-:-:S04]  /*1e50*/  IMAD R3, R3, 0x10e480, R24 ;  /* 0x0010e48003037824 */ /* 0x000fc800078e0218 */
[----:B------:R-:W-:-:S04]  /*1e60*/  IMAD R3, R0, 0x3c1, R3 ;  /* 0x000003c100037824 */ /* 0x000fc800078e0203 */
[----:B------:R-:W-:-:S05]  /*1e70*/  IMAD.WIDE R22, R3, 0x4, R22 ;  /* 0x0000000403167825 */ /* 0x000fca00078e0216 */
[----:B0-----:R-:W-:Y:S01]  /*1e80*/  STG.E desc[UR8][R22.64], R5 ;  /* 0x0000000516007986 */ /* 0x001fe2000c101908 */
[----:B------:R-:W-:Y:S05]  /*1e90*/  EXIT ;  /* 0x000000000000794d */ /* 0x000fea0003800000 */
.L_x_0:
[----:B------:R-:W-:-:S00]  /*1ea0*/  BRA `(.L_x_0) ;  /* 0xfffffffc00fc7947 */ /* 0x000fc0000383ffff */
[----:B------:R-:W-:-:S00]  /*1eb0*/  NOP ;  /* 0x0000000000007918 */ /* 0x000fc00000000000 */
        /* <DEDUP_REMOVED lines=12> */
.L_x_1:


//--------------------- .nv.shared.triton_poi_fused_max_pool2d_with_indices_5 --------------------------
	.section	.nv.shared.triton_poi_fused_max_pool2d_with_indices_5,"aw",@nobits
	.sectionflags	@""
	.align	16
	.zero		1024


//--------------------- .nv.constant0.triton_poi_fused_max_pool2d_with_indices_5 --------------------------
	.section	.nv.constant0.triton_poi_fused_max_pool2d_with_indices_5,"a",@progbits
	.sectionflags	@""
	.align	4
.nv.constant0.triton_poi_fused_max_pool2d_with_indices_5:
	.zero		552
